//
// Generated by NVIDIA NVVM Compiler
//
// Compiler Build ID: CL-36424714
// Cuda compilation tools, release 13.0, V13.0.88
// Based on NVVM 20.0.0
//

.version 9.0
.target sm_100
.address_size 64

	// .globl	_Z3addPKiPi

.visible .entry _Z3addPKiPi(
	.param .u64 .ptr .align 1 _Z3addPKiPi_param_0,
	.param .u64 .ptr .align 1 _Z3addPKiPi_param_1
)
{
	.reg .b32 	%r<7>;
	.reg .b64 	%rd<8>;

	ld.param.u64 	%rd1, [_Z3addPKiPi_param_0];
	ld.param.u64 	%rd2, [_Z3addPKiPi_param_1];
	cvta.to.global.u64 	%rd3, %rd2;
	cvta.to.global.u64 	%rd4, %rd1;
	mov.u32 	%r1, %ctaid.x;
	mov.u32 	%r2, %ntid.x;
	mov.u32 	%r3, %tid.x;
	mad.lo.s32 	%r4, %r1, %r2, %r3;
	mul.wide.s32 	%rd5, %r4, 4;
	add.s64 	%rd6, %rd4, %rd5;
	ld.global.u32 	%r5, [%rd6];
	shl.b32 	%r6, %r5, 1;
	add.s64 	%rd7, %rd3, %rd5;
	st.global.u32 	[%rd7], %r6;
	ret;

}
	// .globl	_Z6squarePKiPi
.visible .entry _Z6squarePKiPi(
	.param .u64 .ptr .align 1 _Z6squarePKiPi_param_0,
	.param .u64 .ptr .align 1 _Z6squarePKiPi_param_1
)
{
	.reg .b32 	%r<7>;
	.reg .b64 	%rd<8>;

	ld.param.u64 	%rd1, [_Z6squarePKiPi_param_0];
	ld.param.u64 	%rd2, [_Z6squarePKiPi_param_1];
	cvta.to.global.u64 	%rd3, %rd2;
	cvta.to.global.u64 	%rd4, %rd1;
	mov.u32 	%r1, %ctaid.x;
	mov.u32 	%r2, %ntid.x;
	mov.u32 	%r3, %tid.x;
	mad.lo.s32 	%r4, %r1, %r2, %r3;
	mul.wide.s32 	%rd5, %r4, 4;
	add.s64 	%rd6, %rd4, %rd5;
	ld.global.u32 	%r5, [%rd6];
	mul.lo.s32 	%r6, %r5, %r5;
	add.s64 	%rd7, %rd3, %rd5;
	st.global.u32 	[%rd7], %r6;
	ret;

}


// ===== COMPILED SASS (sm_100) =====

	.target	sm_100

	.elftype	@"ET_EXEC"


//--------------------- .note.nv.tkinfo           --------------------------
	.section	.note.nv.tkinfo,"",@"SHT_NOTE"
	.sectionflags	@"SHF_NOTE_NV_TKINFO"
	.tkinfo
        /*0018*/ 	.word	0x00000002
        /*0030*/ 	.string	""
        /*0030*/ 	.string	"ptxas"
        /*0030*/ 	.string	"Cuda compilation tools, release 13.0, V13.0.88"
        /*0030*/ 	.string	"Build cuda_13.0.r13.0/compiler.36424714_0"
        /*0030*/ 	.string	"-arch sm_100 -m 64 "



//--------------------- .note.nv.cuinfo           --------------------------
	.section	.note.nv.cuinfo,"",@"SHT_NOTE"
	.sectionflags	@"SHF_NOTE_NV_CUINFO"
        /*0018*/ 	.short	0x0002
        /*001a*/ 	.short	0x0064
        /*001c*/ 	.short	0x0082
	.zero		2


//--------------------- .nv.info                  --------------------------
	.section	.nv.info,"",@"SHT_CUDA_INFO"
	.align	4


	//----- nvinfo : EIATTR_REGCOUNT
	.align		4
        /*0000*/ 	.byte	0x04, 0x2f
        /*0002*/ 	.short	(.L_1 - .L_0)
	.align		4
.L_0:
        /*0004*/ 	.word	index@(_Z3addPKiPi)
        /*0008*/ 	.word	0x0000000a


	//----- nvinfo : EIATTR_FRAME_SIZE
	.align		4
.L_1:
        /*000c*/ 	.byte	0x04, 0x11
        /*000e*/ 	.short	(.L_3 - .L_2)
	.align		4
.L_2:
        /*0010*/ 	.word	index@(_Z3addPKiPi)
        /*0014*/ 	.word	0x00000000


	//----- nvinfo : EIATTR_REGCOUNT
	.align		4
.L_3:
        /*0018*/ 	.byte	0x04, 0x2f
        /*001a*/ 	.short	(.L_5 - .L_4)
	.align		4
.L_4:
        /*001c*/ 	.word	index@(_Z6squarePKiPi)
        /*0020*/ 	.word	0x0000000a


	//----- nvinfo : EIATTR_FRAME_SIZE
	.align		4
.L_5:
        /*0024*/ 	.byte	0x04, 0x11
        /*0026*/ 	.short	(.L_7 - .L_6)
	.align		4
.L_6:
        /*0028*/ 	.word	index@(_Z6squarePKiPi)
        /*002c*/ 	.word	0x00000000


	//----- nvinfo : EIATTR_MIN_STACK_SIZE
	.align		4
.L_7:
        /*0030*/ 	.byte	0x04, 0x12
        /*0032*/ 	.short	(.L_9 - .L_8)
	.align		4
.L_8:
        /*0034*/ 	.word	index@(_Z6squarePKiPi)
        /*0038*/ 	.word	0x00000000


	//----- nvinfo : EIATTR_MIN_STACK_SIZE
	.align		4
.L_9:
        /*003c*/ 	.byte	0x04, 0x12
        /*003e*/ 	.short	(.L_11 - .L_10)
	.align		4
.L_10:
        /*0040*/ 	.word	index@(_Z3addPKiPi)
        /*0044*/ 	.word	0x00000000
.L_11:


//--------------------- .nv.compat                --------------------------
	.section	.nv.compat,"",@"SHT_CUDA_COMPAT_INFO"
	.align	4
        /*0000*/ 	.byte	0x02, 0x09, 0x00, 0x00, 0x02, 0x02, 0x01, 0x00, 0x02, 0x05, 0x05, 0x00, 0x03, 0x07, 0x01, 0x01
        /*0010*/ 	.byte	0x02, 0x03, 0x00, 0x00, 0x02, 0x06, 0x01, 0x00, 0x04, 0x0b, 0x08, 0x00, 0x09, 0x00, 0x00, 0x00
        /*0020*/ 	.byte	0x00, 0x00, 0x00, 0x00


//--------------------- .nv.info._Z6squarePKiPi   --------------------------
	.section	.nv.info._Z6squarePKiPi,"",@"SHT_CUDA_INFO"
	.sectionflags	@""
	.align	4


	//----- nvinfo : EIATTR_CUDA_API_VERSION
	.align		4
        /*0000*/ 	.byte	0x04, 0x37
        /*0002*/ 	.short	(.L_13 - .L_12)
.L_12:
        /*0004*/ 	.word	0x00000082


	//----- nvinfo : EIATTR_KPARAM_INFO
	.align		4
.L_13:
        /*0008*/ 	.byte	0x04, 0x17
        /*000a*/ 	.short	(.L_15 - .L_14)
.L_14:
        /*000c*/ 	.word	0x00000000
        /*0010*/ 	.short	0x0001
        /*0012*/ 	.short	0x0008
        /*0014*/ 	.byte	0x00, 0xf5, 0x21, 0x00


	//----- nvinfo : EIATTR_KPARAM_INFO
	.align		4
.L_15:
        /*0018*/ 	.byte	0x04, 0x17
        /*001a*/ 	.short	(.L_17 - .L_16)
.L_16:
        /*001c*/ 	.word	0x00000000
        /*0020*/ 	.short	0x0000
        /*0022*/ 	.short	0x0000
        /*0024*/ 	.byte	0x00, 0xf5, 0x21, 0x00


	//----- nvinfo : EIATTR_SPARSE_MMA_MASK
	.align		4
.L_17:
        /*0028*/ 	.byte	0x03, 0x50
        /*002a*/ 	.short	0x0000


	//----- nvinfo : EIATTR_MAXREG_COUNT
	.align		4
        /*002c*/ 	.byte	0x03, 0x1b
        /*002e*/ 	.short	0x00ff


	//----- nvinfo : EIATTR_MERCURY_ISA_VERSION
	.align		4
        /*0030*/ 	.byte	0x03, 0x5f
        /*0032*/ 	.short	0x0101


	//----- nvinfo : EIATTR_VRC_CTA_INIT_COUNT
	.align		4
        /*0034*/ 	.byte	0x02, 0x4a
	.zero		1
	.zero		1


	//----- nvinfo : EIATTR_EXIT_INSTR_OFFSETS
	.align		4
        /*0038*/ 	.byte	0x04, 0x1c
        /*003a*/ 	.short	(.L_19 - .L_18)


	//   ....[0]....
.L_18:
        /*003c*/ 	.word	0x000000d0


	//----- nvinfo : EIATTR_CBANK_PARAM_SIZE
	.align		4
.L_19:
        /*0040*/ 	.byte	0x03, 0x19
        /*0042*/ 	.short	0x0010


	//----- nvinfo : EIATTR_PARAM_CBANK
	.align		4
        /*0044*/ 	.byte	0x04, 0x0a
        /*0046*/ 	.short	(.L_21 - .L_20)
	.align		4
.L_20:
        /*0048*/ 	.word	index@(.nv.constant0._Z6squarePKiPi)
        /*004c*/ 	.short	0x0380
        /*004e*/ 	.short	0x0010


	//----- nvinfo : EIATTR_SW_WAR
	.align		4
.L_21:
        /*0050*/ 	.byte	0x04, 0x36
        /*0052*/ 	.short	(.L_23 - .L_22)
.L_22:
        /*0054*/ 	.word	0x00000008
.L_23:


//--------------------- .nv.info._Z3addPKiPi      --------------------------
	.section	.nv.info._Z3addPKiPi,"",@"SHT_CUDA_INFO"
	.sectionflags	@""
	.align	4


	//----- nvinfo : EIATTR_CUDA_API_VERSION
	.align		4
        /*0000*/ 	.byte	0x04, 0x37
        /*0002*/ 	.short	(.L_25 - .L_24)
.L_24:
        /*0004*/ 	.word	0x00000082


	//----- nvinfo : EIATTR_KPARAM_INFO
	.align		4
.L_25:
        /*0008*/ 	.byte	0x04, 0x17
        /*000a*/ 	.short	(.L_27 - .L_26)
.L_26:
        /*000c*/ 	.word	0x00000000
        /*0010*/ 	.short	0x0001
        /*0012*/ 	.short	0x0008
        /*0014*/ 	.byte	0x00, 0xf5, 0x21, 0x00


	//----- nvinfo : EIATTR_KPARAM_INFO
	.align		4
.L_27:
        /*0018*/ 	.byte	0x04, 0x17
        /*001a*/ 	.short	(.L_29 - .L_28)
.L_28:
        /*001c*/ 	.word	0x00000000
        /*0020*/ 	.short	0x0000
        /*0022*/ 	.short	0x0000
        /*0024*/ 	.byte	0x00, 0xf5, 0x21, 0x00


	//----- nvinfo : EIATTR_SPARSE_MMA_MASK
	.align		4
.L_29:
        /*0028*/ 	.byte	0x03, 0x50
        /*002a*/ 	.short	0x0000


	//----- nvinfo : EIATTR_MAXREG_COUNT
	.align		4
        /*002c*/ 	.byte	0x03, 0x1b
        /*002e*/ 	.short	0x00ff


	//----- nvinfo : EIATTR_MERCURY_ISA_VERSION
	.align		4
        /*0030*/ 	.byte	0x03, 0x5f
        /*0032*/ 	.short	0x0101


	//----- nvinfo : EIATTR_VRC_CTA_INIT_COUNT
	.align		4
        /*0034*/ 	.byte	0x02, 0x4a
	.zero		1
	.zero		1


	//----- nvinfo : EIATTR_EXIT_INSTR_OFFSETS
	.align		4
        /*0038*/ 	.byte	0x04, 0x1c
        /*003a*/ 	.short	(.L_31 - .L_30)


	//   ....[0]....
.L_30:
        /*003c*/ 	.word	0x000000d0


	//----- nvinfo : EIATTR_CBANK_PARAM_SIZE
	.align		4
.L_31:
        /*0040*/ 	.byte	0x03, 0x19
        /*0042*/ 	.short	0x0010


	//----- nvinfo : EIATTR_PARAM_CBANK
	.align		4
        /*0044*/ 	.byte	0x04, 0x0a
        /*0046*/ 	.short	(.L_33 - .L_32)
	.align		4
.L_32:
        /*0048*/ 	.word	index@(.nv.constant0._Z3addPKiPi)
        /*004c*/ 	.short	0x0380
        /*004e*/ 	.short	0x0010


	//----- nvinfo : EIATTR_SW_WAR
	.align		4
.L_33:
        /*0050*/ 	.byte	0x04, 0x36
        /*0052*/ 	.short	(.L_35 - .L_34)
.L_34:
        /*0054*/ 	.word	0x00000008
.L_35:


//--------------------- .nv.callgraph             --------------------------
	.section	.nv.callgraph,"",@"SHT_CUDA_CALLGRAPH"
	.align	4
	.sectionentsize	8
	.align		4
        /*0000*/ 	.word	0x00000000
	.align		4
        /*0004*/ 	.word	0xffffffff
	.align		4
        /*0008*/ 	.word	0x00000000
	.align		4
        /*000c*/ 	.word	0xfffffffe
	.align		4
        /*0010*/ 	.word	0x00000000
	.align		4
        /*0014*/ 	.word	0xfffffffd
	.align		4
        /*0018*/ 	.word	0x00000000
	.align		4
        /*001c*/ 	.word	0xfffffffc


//--------------------- .text._Z6squarePKiPi      --------------------------
	.section	.text._Z6squarePKiPi,"ax",@progbits
	.align	128
        .global         _Z6squarePKiPi
        .type           _Z6squarePKiPi,@function
        .size           _Z6squarePKiPi,(.L_x_2 - _Z6squarePKiPi)
        .other          _Z6squarePKiPi,@"STO_CUDA_ENTRY STV_DEFAULT"
_Z6squarePKiPi:
.text._Z6squarePKiPi:
[----:B------:R-:W-:Y:S01]  /*0000*/  LDC R1, c[0x0][0x37c] ;  /* 0x0000df00ff017b82 */ /* 0x000fe20000000800 */
[----:B------:R-:W0:Y:S07]  /*0010*/  S2R R0, SR_TID.X ;  /* 0x0000000000007919 */ /* 0x000e2e0000002100 */
[----:B------:R-:W0:Y:S01]  /*0020*/  S2UR UR6, SR_CTAID.X ;  /* 0x00000000000679c3 */ /* 0x000e220000002500 */
[----:B------:R-:W1:Y:S07]  /*0030*/  LDCU.64 UR4, c[0x0][0x358] ;  /* 0x00006b00ff0477ac */ /* 0x000e6e0008000a00 */
[----:B------:R-:W0:Y:S08]  /*0040*/  LDC R7, c[0x0][0x360] ;  /* 0x0000d800ff077b82 */ /* 0x000e300000000800 */
[----:B------:R-:W2:Y:S08]  /*0050*/  LDC.64 R2, c[0x0][0x380] ;  /* 0x0000e000ff027b82 */ /* 0x000eb00000000a00 */
[----:B------:R-:W3:Y:S01]  /*0060*/  LDC.64 R4, c[0x0][0x388] ;  /* 0x0000e200ff047b82 */ /* 0x000ee20000000a00 */
[----:B0-----:R-:W-:-:S04]  /*0070*/  IMAD R7, R7, UR6, R0 ;  /* 0x0000000607077c24 */ /* 0x001fc8000f8e0200 */
[----:B--2---:R-:W-:-:S06]  /*0080*/  IMAD.WIDE R2, R7, 0x4, R2 ;  /* 0x0000000407027825 */ /* 0x004fcc00078e0202 */
[----:B-1----:R-:W2:Y:S01]  /*0090*/  LDG.E R2, desc[UR4][R2.64] ;  /* 0x0000000402027981 */ /* 0x002ea2000c1e1900 */
[----:B---3--:R-:W-:-:S04]  /*00a0*/  IMAD.WIDE R4, R7, 0x4, R4 ;  /* 0x0000000407047825 */ /* 0x008fc800078e0204 */
[----:B--2---:R-:W-:-:S05]  /*00b0*/  IMAD R7, R2, R2, RZ ;  /* 0x0000000202077224 */ /* 0x004fca00078e02ff */
[----:B------:R-:W-:Y:S01]  /*00c0*/  STG.E desc[UR4][R4.64], R7 ;  /* 0x0000000704007986 */ /* 0x000fe2000c101904 */
[----:B------:R-:W-:Y:S05]  /*00d0*/  EXIT ;  /* 0x000000000000794d */ /* 0x000fea0003800000 */
.L_x_0:
[----:B------:R-:W-:-:S00]  /*00e0*/  BRA `(.L_x_0) ;  /* 0xfffffffc00fc7947 */ /* 0x000fc0000383ffff */
[----:B------:R-:W-:-:S00]  /*00f0*/  NOP ;  /* 0x0000000000007918 */ /* 0x000fc00000000000 */
        /* <DEDUP_REMOVED lines=8> */
.L_x_2:


//--------------------- .text._Z3addPKiPi         --------------------------
	.section	.text._Z3addPKiPi,"ax",@progbits
	.align	128
        .global         _Z3addPKiPi
        .type           _Z3addPKiPi,@function
        .size           _Z3addPKiPi,(.L_x_3 - _Z3addPKiPi)
        .other          _Z3addPKiPi,@"STO_CUDA_ENTRY STV_DEFAULT"
_Z3addPKiPi:
.text._Z3addPKiPi:
        /* <DEDUP_REMOVED lines=10> */
[----:B---3--:R-:W-:Y:S01]  /*00a0*/  IMAD.WIDE R4, R7, 0x4, R4 ;  /* 0x0000000407047825 */ /* 0x008fe200078e0204 */
[----:B--2---:R-:W-:-:S05]  /*00b0*/  SHF.L.U32 R7, R2, 0x1, RZ ;  /* 0x0000000102077819 */ /* 0x004fca00000006ff */
[----:B------:R-:W-:Y:S01]  /*00c0*/  STG.E desc[UR4][R4.64], R7 ;  /* 0x0000000704007986 */ /* 0x000fe2000c101904 */
[----:B------:R-:W-:Y:S05]  /*00d0*/  EXIT ;  /* 0x000000000000794d */ /* 0x000fea0003800000 */
.L_x_1:
        /* <DEDUP_REMOVED lines=10> */
.L_x_3:


//--------------------- .nv.shared.reserved.0     --------------------------
	.section	.nv.shared.reserved.0,"aw",@nobits
	.weak		__nv_reservedSMEM_offset_0_alias
	.size		__nv_reservedSMEM_offset_0_alias, 0, 64
	.other		__nv_reservedSMEM_offset_0_alias,@"STO_CUDA_RESERVED_SHARED STV_DEFAULT"
__nv_reservedSMEM_offset_0_alias:
	.zero		0
	.zero		64


//--------------------- .nv.constant0._Z6squarePKiPi --------------------------
	.section	.nv.constant0._Z6squarePKiPi,"a",@progbits
	.sectionflags	@""
	.align	4
.nv.constant0._Z6squarePKiPi:
	.zero		912


//--------------------- .nv.constant0._Z3addPKiPi --------------------------
	.section	.nv.constant0._Z3addPKiPi,"a",@progbits
	.sectionflags	@""
	.align	4
.nv.constant0._Z3addPKiPi:
	.zero		912


//--------------------- SYMBOLS --------------------------

	.type		.nv.reservedSmem.offset0,@object
	.size		.nv.reservedSmem.offset0,0x4
